	.headerflags	@"EF_CUDA_TEXMODE_UNIFIED EF_CUDA_64BIT_ADDRESS EF_CUDA_ACCELERATORS EF_CUDA_SM90 EF_CUDA_VIRTUAL_SM(EF_CUDA_SM90)"
	.elftype	@"ET_EXEC"


//--------------------- .nv.info                  --------------------------
	.section	.nv.info,"",@"SHT_CUDA_INFO"
	.align	4


	//----- nvinfo : EIATTR_REGCOUNT
	.align		4
        /*0000*/ 	.byte	0x04, 0x2f
        /*0002*/ 	.short	(.L_3 - .L_2)
	.align		4
.L_2:
        /*0004*/ 	.word	index@(triton_poi_fused__native_batch_norm_legit_no_training_convolution_relu_0)
        /*0008*/ 	.word	0x00000017


	//----- nvinfo : EIATTR_MIN_STACK_SIZE
	.align		4
.L_3:
        /*000c*/ 	.byte	0x04, 0x12
        /*000e*/ 	.short	(.L_5 - .L_4)
	.align		4
.L_4:
        /*0010*/ 	.word	index@(triton_poi_fused__native_batch_norm_legit_no_training_convolution_relu_0)
        /*0014*/ 	.word	0x00000000


	//----- nvinfo : EIATTR_FRAME_SIZE
	.align		4
.L_5:
        /*0018*/ 	.byte	0x04, 0x11
        /*001a*/ 	.short	(.L_7 - .L_6)
	.align		4
.L_6:
        /*001c*/ 	.word	index@(triton_poi_fused__native_batch_norm_legit_no_training_convolution_relu_0)
        /*0020*/ 	.word	0x00000000


	//----- nvinfo : EIATTR_MIN_STACK_SIZE
	.align		4
.L_7:
        /*0024*/ 	.byte	0x04, 0x12
        /*0026*/ 	.short	(.L_9 - .L_8)
	.align		4
.L_8:
        /*0028*/ 	.word	index@(triton_poi_fused__native_batch_norm_legit_no_training_convolution_relu_0)
        /*002c*/ 	.word	0x00000000
.L_9:


//--------------------- .nv.info.triton_poi_fused__native_batch_norm_legit_no_training_convolution_relu_0 --------------------------
	.section	.nv.info.triton_poi_fused__native_batch_norm_legit_no_training_convolution_relu_0,"",@"SHT_CUDA_INFO"
	.sectionflags	@""
	.align	4


	//----- nvinfo : EIATTR_CUDA_API_VERSION
	.align		4
        /*0000*/ 	.byte	0x04, 0x37
        /*0002*/ 	.short	(.L_11 - .L_10)
.L_10:
        /*0004*/ 	.word	0x0000007c


	//----- nvinfo : EIATTR_KPARAM_INFO
	.align		4
.L_11:
        /*0008*/ 	.byte	0x04, 0x17
        /*000a*/ 	.short	(.L_13 - .L_12)
.L_12:
        /*000c*/ 	.word	0x00000000
        /*0010*/ 	.short	0x0007
        /*0012*/ 	.short	0x0038
        /*0014*/ 	.byte	0x00, 0xf0, 0x11, 0x00


	//----- nvinfo : EIATTR_KPARAM_INFO
	.align		4
.L_13:
        /*0018*/ 	.byte	0x04, 0x17
        /*001a*/ 	.short	(.L_15 - .L_14)
.L_14:
        /*001c*/ 	.word	0x00000000
        /*0020*/ 	.short	0x0006
        /*0022*/ 	.short	0x0030
        /*0024*/ 	.byte	0x00, 0xf4, 0x21, 0x00


	//----- nvinfo : EIATTR_KPARAM_INFO
	.align		4
.L_15:
        /*0028*/ 	.byte	0x04, 0x17
        /*002a*/ 	.short	(.L_17 - .L_16)
.L_16:
        /*002c*/ 	.word	0x00000000
        /*0030*/ 	.short	0x0005
        /*0032*/ 	.short	0x0028
        /*0034*/ 	.byte	0x00, 0xf4, 0x21, 0x00


	//----- nvinfo : EIATTR_KPARAM_INFO
	.align		4
.L_17:
        /*0038*/ 	.byte	0x04, 0x17
        /*003a*/ 	.short	(.L_19 - .L_18)
.L_18:
        /*003c*/ 	.word	0x00000000
        /*0040*/ 	.short	0x0004
        /*0042*/ 	.short	0x0020
        /*0044*/ 	.byte	0x00, 0xf4, 0x21, 0x00


	//----- nvinfo : EIATTR_KPARAM_INFO
	.align		4
.L_19:
        /*0048*/ 	.byte	0x04, 0x17
        /*004a*/ 	.short	(.L_21 - .L_20)
.L_20:
        /*004c*/ 	.word	0x00000000
        /*0050*/ 	.short	0x0003
        /*0052*/ 	.short	0x0018
        /*0054*/ 	.byte	0x00, 0xf4, 0x21, 0x00


	//----- nvinfo : EIATTR_KPARAM_INFO
	.align		4
.L_21:
        /*0058*/ 	.byte	0x04, 0x17
        /*005a*/ 	.short	(.L_23 - .L_22)
.L_22:
        /*005c*/ 	.word	0x00000000
        /*0060*/ 	.short	0x0002
        /*0062*/ 	.short	0x0010
        /*0064*/ 	.byte	0x00, 0xf4, 0x21, 0x00


	//----- nvinfo : EIATTR_KPARAM_INFO
	.align		4
.L_23:
        /*0068*/ 	.byte	0x04, 0x17
        /*006a*/ 	.short	(.L_25 - .L_24)
.L_24:
        /*006c*/ 	.word	0x00000000
        /*0070*/ 	.short	0x0001
        /*0072*/ 	.short	0x0008
        /*0074*/ 	.byte	0x00, 0xf4, 0x21, 0x00


	//----- nvinfo : EIATTR_KPARAM_INFO
	.align		4
.L_25:
        /*0078*/ 	.byte	0x04, 0x17
        /*007a*/ 	.short	(.L_27 - .L_26)
.L_26:
        /*007c*/ 	.word	0x00000000
        /*0080*/ 	.short	0x0000
        /*0082*/ 	.short	0x0000
        /*0084*/ 	.byte	0x00, 0xf4, 0x21, 0x00


	//----- nvinfo : EIATTR_SPARSE_MMA_MASK
	.align		4
.L_27:
        /*0088*/ 	.byte	0x03, 0x50
        /*008a*/ 	.short	0x0000


	//----- nvinfo : EIATTR_MAXREG_COUNT
	.align		4
        /*008c*/ 	.byte	0x03, 0x1b
        /*008e*/ 	.short	0x00ff


	//----- nvinfo : EIATTR_EXIT_INSTR_OFFSETS
	.align		4
        /*0090*/ 	.byte	0x04, 0x1c
        /*0092*/ 	.short	(.L_29 - .L_28)


	//   ....[0]....
.L_28:
        /*0094*/ 	.word	0x00000380


	//   ....[1]....
        /*0098*/ 	.word	0x000003a0


	//----- nvinfo : EIATTR_REQNTID
	.align		4
.L_29:
        /*009c*/ 	.byte	0x04, 0x10
        /*009e*/ 	.short	(.L_31 - .L_30)
.L_30:
        /*00a0*/ 	.word	0x00000080
        /*00a4*/ 	.word	0x00000001
        /*00a8*/ 	.word	0x00000001


	//----- nvinfo : EIATTR_CBANK_PARAM_SIZE
	.align		4
.L_31:
        /*00ac*/ 	.byte	0x03, 0x19
        /*00ae*/ 	.short	0x003c


	//----- nvinfo : EIATTR_PARAM_CBANK
	.align		4
        /*00b0*/ 	.byte	0x04, 0x0a
        /*00b2*/ 	.short	(.L_33 - .L_32)
	.align		4
.L_32:
        /*00b4*/ 	.word	index@(.nv.constant0.triton_poi_fused__native_batch_norm_legit_no_training_convolution_relu_0)
        /*00b8*/ 	.short	0x0210
        /*00ba*/ 	.short	0x003c


	//----- nvinfo : EIATTR_SW_WAR
	.align		4
.L_33:
        /*00bc*/ 	.byte	0x04, 0x36
        /*00be*/ 	.short	(.L_35 - .L_34)
.L_34:
        /*00c0*/ 	.word	0x00000008
.L_35:


//--------------------- .nv.callgraph             --------------------------
	.section	.nv.callgraph,"",@"SHT_CUDA_CALLGRAPH"
	.align	4
	.sectionentsize	8
	.align		4
        /*0000*/ 	.word	0x00000000
	.align		4
        /*0004*/ 	.word	0xffffffff
	.align		4
        /*0008*/ 	.word	0x00000000
	.align		4
        /*000c*/ 	.word	0xfffffffe
	.align		4
        /*0010*/ 	.word	0x00000000
	.align		4
        /*0014*/ 	.word	0xfffffffd
	.align		4
        /*0018*/ 	.word	0x00000000
	.align		4
        /*001c*/ 	.word	0xfffffffc


//--------------------- .nv.constant4             --------------------------
	.section	.nv.constant4,"a",@progbits
	.align	8
	.align		8
.nv.constant4:
        /*0000*/ 	.dword	_$_str
	.align		8
        /*0008*/ 	.dword	_$_str_$_2


//--------------------- .text.triton_poi_fused__native_batch_norm_legit_no_training_convolution_relu_0 --------------------------
	.section	.text.triton_poi_fused__native_batch_norm_legit_no_training_convolution_relu_0,"ax",@progbits
	.align	128
        .global         triton_poi_fused__native_batch_norm_legit_no_training_convolution_relu_0
        .type           triton_poi_fused__native_batch_norm_legit_no_training_convolution_relu_0,@function
        .size           triton_poi_fused__native_batch_norm_legit_no_training_convolution_relu_0,(.L_x_1 - triton_poi_fused__native_batch_norm_legit_no_training_convolution_relu_0)
        .other          triton_poi_fused__native_batch_norm_legit_no_training_convolution_relu_0,@"STO_CUDA_ENTRY STV_DEFAULT"
triton_poi_fused__native_batch_norm_legit_no_training_convolution_relu_0:
.text.triton_poi_fused__native_batch_norm_legit_no_training_convolution_relu_0:
[----:B------:R-:W0:Y:S01]  /*0000*/  LDC R1, c[0x0][0x28] ;  /* 0x00000a00ff017b82 */ /* 0x000e220000000800 */
[----:B------:R-:W1:Y:S07]  /*0010*/  S2R R0, SR_TID.X ;  /* 0x0000000000007919 */ /* 0x000e6e0000002100 */
[----:B------:R-:W2:Y:S01]  /*0020*/  LDC.64 R12, c[0x0][0x228] ;  /* 0x00008a00ff0c7b82 */ /* 0x000ea20000000a00 */
[----:B------:R-:W-:Y:S01]  /*0030*/  CS2R R4, SRZ ;  /* 0x0000000000047805 */ /* 0x000fe2000001ff00 */
[----:B------:R-:W-:Y:S01]  /*0040*/  ULDC.64 UR4, c[0x0][0x208] ;  /* 0x0000820000047ab9 */ /* 0x000fe20000000a00 */
[----:B------:R-:W3:Y:S05]  /*0050*/  S2R R3, SR_CTAID.X ;  /* 0x0000000000037919 */ /* 0x000eea0000002500 */
[----:B------:R-:W4:Y:S08]  /*0060*/  LDC.64 R10, c[0x0][0x218] ;  /* 0x00008600ff0a7b82 */ /* 0x000f300000000a00 */
[----:B------:R-:W5:Y:S08]  /*0070*/  LDC.64 R14, c[0x0][0x220] ;  /* 0x00008800ff0e7b82 */ /* 0x000f700000000a00 */
[----:B------:R-:W4:Y:S01]  /*0080*/  LDC.64 R16, c[0x0][0x230] ;  /* 0x00008c00ff107b82 */ /* 0x000f220000000a00 */
[----:B-1----:R-:W-:-:S07]  /*0090*/  LOP3.LUT R0, R0, 0x7f, RZ, 0xc0, !PT ;  /* 0x0000007f00007812 */ /* 0x002fce00078ec0ff */
[----:B------:R-:W1:Y:S01]  /*00a0*/  LDC.64 R6, c[0x0][0x238] ;  /* 0x00008e00ff067b82 */ /* 0x000e620000000a00 */
[----:B---3--:R-:W-:Y:S01]  /*00b0*/  SHF.R.S32.HI R2, RZ, 0x18, R3 ;  /* 0x00000018ff027819 */ /* 0x008fe20000011403 */
[----:B------:R-:W-:-:S03]  /*00c0*/  IMAD R0, R3, 0x80, R0 ;  /* 0x0000008003007824 */ /* 0x000fc600078e0200 */
[----:B------:R-:W-:Y:S02]  /*00d0*/  SGXT R3, R2, 0x1 ;  /* 0x000000010203781a */ /* 0x000fe40000000200 */
[----:B------:R-:W-:Y:S02]  /*00e0*/  ISETP.GE.AND P0, PT, R0, 0x400, PT ;  /* 0x000004000000780c */ /* 0x000fe40003f06270 */
[----:B------:R-:W-:-:S04]  /*00f0*/  LEA.HI R3, R3, R0, RZ, 0x2 ;  /* 0x0000000003037211 */ /* 0x000fc800078f10ff */
[--C-:B------:R-:W-:Y:S02]  /*0100*/  SHF.R.S32.HI R2, RZ, 0x2, R3.reuse ;  /* 0x00000002ff027819 */ /* 0x100fe40000011403 */
[----:B------:R-:W-:-:S04]  /*0110*/  SHF.R.S32.HI R3, RZ, 0x1f, R3 ;  /* 0x0000001fff037819 */ /* 0x000fc80000011403 */
[----:B------:R-:W-:-:S04]  /*0120*/  LEA.HI R3, R3, R2, RZ, 0x6 ;  /* 0x0000000203037211 */ /* 0x000fc800078f30ff */
[----:B------:R-:W-:-:S04]  /*0130*/  LOP3.LUT R3, R3, 0xffffffc0, RZ, 0xc0, !PT ;  /* 0xffffffc003037812 */ /* 0x000fc800078ec0ff */
[----:B------:R-:W-:Y:S02]  /*0140*/  IADD3 R19, R2, -R3, RZ ;  /* 0x8000000302137210 */ /* 0x000fe40007ffe0ff */
[----:B------:R-:W3:Y:S03]  /*0150*/  LDC.64 R2, c[0x0][0x210] ;  /* 0x00008400ff027b82 */ /* 0x000ee60000000a00 */
[----:B--2---:R-:W-:-:S05]  /*0160*/  IMAD.WIDE R12, R19, 0x4, R12 ;  /* 0x00000004130c7825 */ /* 0x004fca00078e020c */
[----:B------:R5:W2:Y:S01]  /*0170*/  @!P0 LDG.E.EL R4, desc[UR4][R12.64] ;  /* 0x000000040c048981 */ /* 0x000aa2000c2e1900 */
[----:B------:R-:W-:Y:S01]  /*0180*/  CS2R R8, SRZ ;  /* 0x0000000000087805 */ /* 0x000fe2000001ff00 */
[----:B----4-:R-:W-:-:S05]  /*0190*/  IMAD.WIDE R10, R19, 0x4, R10 ;  /* 0x00000004130a7825 */ /* 0x010fca00078e020a */
[----:B------:R4:W2:Y:S01]  /*01a0*/  @!P0 LDG.E.EL R8, desc[UR4][R10.64] ;  /* 0x000000040a088981 */ /* 0x0008a2000c2e1900 */
[----:B-----5:R-:W-:-:S04]  /*01b0*/  IMAD.WIDE R12, R19, 0x4, R14 ;  /* 0x00000004130c7825 */ /* 0x020fc800078e020e */
[----:B---3--:R-:W-:Y:S01]  /*01c0*/  IMAD.WIDE R2, R0, 0x4, R2 ;  /* 0x0000000400027825 */ /* 0x008fe200078e0202 */
[----:B------:R-:W3:Y:S04]  /*01d0*/  @!P0 LDG.E.EL R9, desc[UR4][R12.64] ;  /* 0x000000040c098981 */ /* 0x000ee8000c2e1900 */
[----:B------:R-:W5:Y:S01]  /*01e0*/  @!P0 LDG.E R5, desc[UR4][R2.64] ;  /* 0x0000000402058981 */ /* 0x000f62000c1e1900 */
[----:B0-----:R-:W-:-:S04]  /*01f0*/  IMAD.WIDE R14, R19, 0x4, R16 ;  /* 0x00000004130e7825 */ /* 0x001fc800078e0210 */
[----:B-1----:R-:W-:Y:S01]  /*0200*/  IMAD.WIDE R16, R19, 0x4, R6 ;  /* 0x0000000413107825 */ /* 0x002fe200078e0206 */
[----:B------:R-:W-:Y:S01]  /*0210*/  CS2R R18, SRZ ;  /* 0x0000000000127805 */ /* 0x000fe2000001ff00 */
[----:B------:R-:W0:Y:S05]  /*0220*/  LDC.64 R6, c[0x0][0x240] ;  /* 0x00009000ff067b82 */ /* 0x000e2a0000000a00 */
[----:B------:R-:W3:Y:S04]  /*0230*/  @!P0 LDG.E.EL R18, desc[UR4][R14.64] ;  /* 0x000000040e128981 */ /* 0x000ee8000c2e1900 */
[----:B------:R-:W3:Y:S01]  /*0240*/  @!P0 LDG.E.EL R19, desc[UR4][R16.64] ;  /* 0x0000000410138981 */ /* 0x000ee2000c2e1900 */
[----:B----4-:R-:W-:-:S02]  /*0250*/  IMAD.MOV.U32 R11, RZ, RZ, 0x3e800000 ;  /* 0x3e800000ff0b7424 */ /* 0x010fc400078e00ff */
[----:B0-----:R-:W-:-:S04]  /*0260*/  IMAD.WIDE R6, R0, 0x4, R6 ;  /* 0x0000000400067825 */ /* 0x001fc800078e0206 */
[----:B--2---:R-:W-:-:S04]  /*0270*/  FADD R4, R4, 9.9999997473787516356e-06 ;  /* 0x3727c5ac04047421 */ /* 0x004fc80000000000 */
[----:B------:R-:W0:Y:S02]  /*0280*/  MUFU.SQRT R20, R4 ;  /* 0x0000000400147308 */ /* 0x000e240000002000 */
[C---:B0-----:R-:W-:Y:S02]  /*0290*/  FSETP.GT.AND P1, PT, R20.reuse, 8.50705917302346158658e+37, PT ;  /* 0x7e8000001400780b */ /* 0x041fe40003f24000 */
[----:B------:R-:W-:-:S11]  /*02a0*/  FSETP.GEU.AND P2, PT, R20, 1.175494350822287508e-38, PT ;  /* 0x008000001400780b */ /* 0x000fd60003f4e000 */
[----:B------:R-:W-:-:S04]  /*02b0*/  @P1 FMUL R20, R20, 0.25 ;  /* 0x3e80000014141820 */ /* 0x000fc80000400000 */
[----:B------:R-:W-:-:S06]  /*02c0*/  @!P2 FMUL R20, R20, 16777216 ;  /* 0x4b8000001414a820 */ /* 0x000fcc0000400000 */
[----:B------:R-:W0:Y:S01]  /*02d0*/  MUFU.RCP R20, R20 ;  /* 0x0000001400147308 */ /* 0x000e220000001000 */
[----:B------:R-:W-:Y:S01]  /*02e0*/  FSEL R11, R11, 1, P1 ;  /* 0x3f8000000b0b7808 */ /* 0x000fe20000800000 */
[----:B-----5:R-:W-:-:S04]  /*02f0*/  FADD R5, R8, R5 ;  /* 0x0000000508057221 */ /* 0x020fc80000000000 */
[----:B------:R-:W-:Y:S01]  /*0300*/  @!P2 FMUL R11, R11, 16777216 ;  /* 0x4b8000000b0ba820 */ /* 0x000fe20000400000 */
[----:B---3--:R-:W-:-:S03]  /*0310*/  FADD R9, R5, -R9 ;  /* 0x8000000905097221 */ /* 0x008fc60000000000 */
[----:B0-----:R-:W-:-:S04]  /*0320*/  FMUL R4, R20, R11 ;  /* 0x0000000b14047220 */ /* 0x001fc80000400000 */
[----:B------:R-:W-:-:S04]  /*0330*/  FMUL R4, R9, R4 ;  /* 0x0000000409047220 */ /* 0x000fc80000400000 */
[----:B------:R-:W-:Y:S01]  /*0340*/  FFMA R4, R4, R18, R19 ;  /* 0x0000001204047223 */ /* 0x000fe20000000013 */
[----:B------:R0:W-:Y:S04]  /*0350*/  @!P0 STG.E desc[UR4][R2.64], R5 ;  /* 0x0000000502008986 */ /* 0x0001e8000c101904 */
[----:B------:R-:W-:-:S04]  /*0360*/  FSETP.GEU.AND P1, PT, R4, RZ, PT ;  /* 0x000000ff0400720b */ /* 0x000fc80003f2e000 */
[----:B------:R-:W-:Y:S01]  /*0370*/  FSEL R9, R4, RZ, P1 ;  /* 0x000000ff04097208 */ /* 0x000fe20000800000 */
[----:B0-----:R-:W-:Y:S08]  /*0380*/  @P0 EXIT ;  /* 0x000000000000094d */ /* 0x001ff00003800000 */
[----:B------:R-:W-:Y:S01]  /*0390*/  STG.E desc[UR4][R6.64], R9 ;  /* 0x0000000906007986 */ /* 0x000fe2000c101904 */
[----:B------:R-:W-:Y:S05]  /*03a0*/  EXIT ;  /* 0x000000000000794d */ /* 0x000fea0003800000 */
.L_x_0:
[----:B------:R-:W-:-:S00]  /*03b0*/  BRA `(.L_x_0) ;  /* 0xfffffffc00fc7947 */ /* 0x000fc0000383ffff */
[----:B------:R-:W-:-:S00]  /*03c0*/  NOP ;  /* 0x0000000000007918 */ /* 0x000fc00000000000 */
        /* <DEDUP_REMOVED lines=11> */
.L_x_1:


//--------------------- .nv.global.init           --------------------------
	.section	.nv.global.init,"aw",@progbits
.nv.global.init:
	.type		_$_str,@object
	.size		_$_str,(_$_str_$_2 - _$_str)
_$_str:
        /*0000*/ 	.byte	0x5f, 0x5f, 0x43, 0x55, 0x44, 0x41, 0x5f, 0x46, 0x54, 0x5a, 0x00
	.type		_$_str_$_2,@object
	.size		_$_str_$_2,(.L_1 - _$_str_$_2)
_$_str_$_2:
        /*000b*/ 	.byte	0x5f, 0x5f, 0x43, 0x55, 0x44, 0x41, 0x5f, 0x50, 0x52, 0x45, 0x43, 0x5f, 0x53, 0x51, 0x52, 0x54
        /*001b*/ 	.byte	0x00
.L_1:


//--------------------- .nv.constant0.triton_poi_fused__native_batch_norm_legit_no_training_convolution_relu_0 --------------------------
	.section	.nv.constant0.triton_poi_fused__native_batch_norm_legit_no_training_convolution_relu_0,"a",@progbits
	.sectionflags	@""
	.align	4
.nv.constant0.triton_poi_fused__native_batch_norm_legit_no_training_convolution_relu_0:
	.zero		588
